//
// Generated by NVIDIA NVVM Compiler
//
// Compiler Build ID: CL-36424714
// Cuda compilation tools, release 13.0, V13.0.88
// Based on NVVM 20.0.0
//

.version 9.0
.target sm_100
.address_size 64

	// .globl	_Z27ComplexPointwiseMulAndScaleP6float2S0_i
.global .align 4 .b8 precalc_xorwow_matrix[102400];
.global .align 4 .b8 precalc_xorwow_offset_matrix[102400];
.global .align 4 .b8 mrg32k3aM1[2304];
.global .align 4 .b8 mrg32k3aM2[2304];
.global .align 4 .b8 mrg32k3aM1SubSeq[2016];
.global .align 4 .b8 mrg32k3aM2SubSeq[2016];
.global .align 4 .b8 mrg32k3aM1Seq[2304];
.global .align 4 .b8 mrg32k3aM2Seq[2304];
.const .align 8 .b8 __cr_lgamma_table[72];

.visible .entry _Z27ComplexPointwiseMulAndScaleP6float2S0_i(
	.param .u64 .ptr .align 1 _Z27ComplexPointwiseMulAndScaleP6float2S0_i_param_0,
	.param .u64 .ptr .align 1 _Z27ComplexPointwiseMulAndScaleP6float2S0_i_param_1,
	.param .u32 _Z27ComplexPointwiseMulAndScaleP6float2S0_i_param_2
)
{
	.reg .pred 	%p<7>;
	.reg .b32 	%r<31>;
	.reg .b32 	%f<58>;
	.reg .b64 	%rd<18>;

	ld.param.u64 	%rd3, [_Z27ComplexPointwiseMulAndScaleP6float2S0_i_param_0];
	ld.param.u64 	%rd4, [_Z27ComplexPointwiseMulAndScaleP6float2S0_i_param_1];
	ld.param.u32 	%r12, [_Z27ComplexPointwiseMulAndScaleP6float2S0_i_param_2];
	cvta.to.global.u64 	%rd1, %rd4;
	cvta.to.global.u64 	%rd2, %rd3;
	mov.u32 	%r13, %ntid.x;
	mov.u32 	%r14, %nctaid.x;
	mul.lo.s32 	%r1, %r13, %r14;
	mov.u32 	%r15, %ctaid.x;
	mov.u32 	%r16, %tid.x;
	mad.lo.s32 	%r29, %r15, %r13, %r16;
	cvt.rn.f32.s32 	%f2, %r12;
	rcp.rn.f32 	%f1, %f2;
	setp.ge.s32 	%p1, %r29, %r12;
	@%p1 bra 	$L__BB0_7;
	add.s32 	%r17, %r29, %r1;
	max.s32 	%r18, %r12, %r17;
	setp.lt.s32 	%p2, %r17, %r12;
	selp.u32 	%r19, 1, 0, %p2;
	add.s32 	%r20, %r17, %r19;
	sub.s32 	%r21, %r18, %r20;
	div.u32 	%r22, %r21, %r1;
	add.s32 	%r3, %r22, %r19;
	and.b32  	%r23, %r3, 3;
	setp.eq.s32 	%p3, %r23, 3;
	@%p3 bra 	$L__BB0_4;
	add.s32 	%r24, %r3, 1;
	and.b32  	%r25, %r24, 3;
	neg.s32 	%r27, %r25;
$L__BB0_3:
	.pragma "nounroll";
	mul.wide.s32 	%rd5, %r29, 8;
	add.s64 	%rd6, %rd1, %rd5;
	add.s64 	%rd7, %rd2, %rd5;
	ld.global.v2.f32 	{%f3, %f4}, [%rd7];
	ld.global.v2.f32 	{%f5, %f6}, [%rd6];
	mul.f32 	%f7, %f3, %f5;
	mul.f32 	%f8, %f4, %f6;
	sub.f32 	%f9, %f7, %f8;
	mul.f32 	%f10, %f3, %f6;
	fma.rn.f32 	%f11, %f4, %f5, %f10;
	mul.f32 	%f12, %f1, %f9;
	mul.f32 	%f13, %f1, %f11;
	st.global.v2.f32 	[%rd6], {%f12, %f13};
	add.s32 	%r29, %r29, %r1;
	add.s32 	%r27, %r27, 1;
	setp.ne.s32 	%p4, %r27, 0;
	@%p4 bra 	$L__BB0_3;
$L__BB0_4:
	setp.lt.u32 	%p5, %r3, 3;
	@%p5 bra 	$L__BB0_7;
	mul.wide.s32 	%rd11, %r1, 8;
	shl.b32 	%r26, %r1, 2;
$L__BB0_6:
	mul.wide.s32 	%rd8, %r29, 8;
	add.s64 	%rd9, %rd2, %rd8;
	ld.global.v2.f32 	{%f14, %f15}, [%rd9];
	add.s64 	%rd10, %rd1, %rd8;
	ld.global.v2.f32 	{%f16, %f17}, [%rd10];
	mul.f32 	%f18, %f14, %f16;
	mul.f32 	%f19, %f15, %f17;
	sub.f32 	%f20, %f18, %f19;
	mul.f32 	%f21, %f14, %f17;
	fma.rn.f32 	%f22, %f15, %f16, %f21;
	mul.f32 	%f23, %f1, %f20;
	mul.f32 	%f24, %f1, %f22;
	st.global.v2.f32 	[%rd10], {%f23, %f24};
	add.s64 	%rd12, %rd9, %rd11;
	ld.global.v2.f32 	{%f25, %f26}, [%rd12];
	add.s64 	%rd13, %rd10, %rd11;
	ld.global.v2.f32 	{%f27, %f28}, [%rd13];
	mul.f32 	%f29, %f25, %f27;
	mul.f32 	%f30, %f26, %f28;
	sub.f32 	%f31, %f29, %f30;
	mul.f32 	%f32, %f25, %f28;
	fma.rn.f32 	%f33, %f26, %f27, %f32;
	mul.f32 	%f34, %f1, %f31;
	mul.f32 	%f35, %f1, %f33;
	st.global.v2.f32 	[%rd13], {%f34, %f35};
	add.s64 	%rd14, %rd12, %rd11;
	ld.global.v2.f32 	{%f36, %f37}, [%rd14];
	add.s64 	%rd15, %rd13, %rd11;
	ld.global.v2.f32 	{%f38, %f39}, [%rd15];
	mul.f32 	%f40, %f36, %f38;
	mul.f32 	%f41, %f37, %f39;
	sub.f32 	%f42, %f40, %f41;
	mul.f32 	%f43, %f36, %f39;
	fma.rn.f32 	%f44, %f37, %f38, %f43;
	mul.f32 	%f45, %f1, %f42;
	mul.f32 	%f46, %f1, %f44;
	st.global.v2.f32 	[%rd15], {%f45, %f46};
	add.s64 	%rd16, %rd14, %rd11;
	ld.global.v2.f32 	{%f47, %f48}, [%rd16];
	add.s64 	%rd17, %rd15, %rd11;
	ld.global.v2.f32 	{%f49, %f50}, [%rd17];
	mul.f32 	%f51, %f47, %f49;
	mul.f32 	%f52, %f48, %f50;
	sub.f32 	%f53, %f51, %f52;
	mul.f32 	%f54, %f47, %f50;
	fma.rn.f32 	%f55, %f48, %f49, %f54;
	mul.f32 	%f56, %f1, %f53;
	mul.f32 	%f57, %f1, %f55;
	st.global.v2.f32 	[%rd17], {%f56, %f57};
	add.s32 	%r29, %r26, %r29;
	setp.lt.s32 	%p6, %r29, %r12;
	@%p6 bra 	$L__BB0_6;
$L__BB0_7:
	ret;

}
	// .globl	_Z12ConvertToIntPfi
.visible .entry _Z12ConvertToIntPfi(
	.param .u64 .ptr .align 1 _Z12ConvertToIntPfi_param_0,
	.param .u32 _Z12ConvertToIntPfi_param_1
)
{
	.reg .pred 	%p<7>;
	.reg .b32 	%r<36>;
	.reg .b32 	%f<23>;
	.reg .b64 	%rd<11>;

	ld.param.u64 	%rd2, [_Z12ConvertToIntPfi_param_0];
	ld.param.u32 	%r12, [_Z12ConvertToIntPfi_param_1];
	cvta.to.global.u64 	%rd1, %rd2;
	mov.u32 	%r13, %ntid.x;
	mov.u32 	%r14, %nctaid.x;
	mul.lo.s32 	%r1, %r13, %r14;
	mov.u32 	%r15, %ctaid.x;
	mov.u32 	%r16, %tid.x;
	mad.lo.s32 	%r34, %r15, %r13, %r16;
	setp.ge.s32 	%p1, %r34, %r12;
	@%p1 bra 	$L__BB1_7;
	add.s32 	%r17, %r34, %r1;
	max.s32 	%r18, %r12, %r17;
	setp.lt.s32 	%p2, %r17, %r12;
	selp.u32 	%r19, 1, 0, %p2;
	add.s32 	%r20, %r17, %r19;
	sub.s32 	%r21, %r18, %r20;
	div.u32 	%r22, %r21, %r1;
	add.s32 	%r3, %r22, %r19;
	and.b32  	%r23, %r3, 3;
	setp.eq.s32 	%p3, %r23, 3;
	@%p3 bra 	$L__BB1_4;
	add.s32 	%r24, %r3, 1;
	and.b32  	%r25, %r24, 3;
	neg.s32 	%r32, %r25;
$L__BB1_3:
	.pragma "nounroll";
	mul.wide.s32 	%rd3, %r34, 4;
	add.s64 	%rd4, %rd1, %rd3;
	ld.global.f32 	%f1, [%rd4];
	mov.f32 	%f2, 0f3F000000;
	copysign.f32 	%f3, %f1, %f2;
	add.rz.f32 	%f4, %f1, %f3;
	cvt.rzi.f32.f32 	%f5, %f4;
	cvt.rzi.s32.f32 	%r26, %f5;
	st.global.u32 	[%rd4], %r26;
	add.s32 	%r34, %r34, %r1;
	add.s32 	%r32, %r32, 1;
	setp.ne.s32 	%p4, %r32, 0;
	@%p4 bra 	$L__BB1_3;
$L__BB1_4:
	setp.lt.u32 	%p5, %r3, 3;
	@%p5 bra 	$L__BB1_7;
	mul.wide.s32 	%rd7, %r1, 4;
	shl.b32 	%r31, %r1, 2;
$L__BB1_6:
	mul.wide.s32 	%rd5, %r34, 4;
	add.s64 	%rd6, %rd1, %rd5;
	ld.global.f32 	%f6, [%rd6];
	mov.f32 	%f7, 0f3F000000;
	copysign.f32 	%f8, %f6, %f7;
	add.rz.f32 	%f9, %f6, %f8;
	cvt.rzi.f32.f32 	%f10, %f9;
	cvt.rzi.s32.f32 	%r27, %f10;
	st.global.u32 	[%rd6], %r27;
	add.s64 	%rd8, %rd6, %rd7;
	ld.global.f32 	%f11, [%rd8];
	copysign.f32 	%f12, %f11, %f7;
	add.rz.f32 	%f13, %f11, %f12;
	cvt.rzi.f32.f32 	%f14, %f13;
	cvt.rzi.s32.f32 	%r28, %f14;
	st.global.u32 	[%rd8], %r28;
	add.s64 	%rd9, %rd8, %rd7;
	ld.global.f32 	%f15, [%rd9];
	copysign.f32 	%f16, %f15, %f7;
	add.rz.f32 	%f17, %f15, %f16;
	cvt.rzi.f32.f32 	%f18, %f17;
	cvt.rzi.s32.f32 	%r29, %f18;
	st.global.u32 	[%rd9], %r29;
	add.s64 	%rd10, %rd9, %rd7;
	ld.global.f32 	%f19, [%rd10];
	copysign.f32 	%f20, %f19, %f7;
	add.rz.f32 	%f21, %f19, %f20;
	cvt.rzi.f32.f32 	%f22, %f21;
	cvt.rzi.s32.f32 	%r30, %f22;
	st.global.u32 	[%rd10], %r30;
	add.s32 	%r34, %r31, %r34;
	setp.lt.s32 	%p6, %r34, %r12;
	@%p6 bra 	$L__BB1_6;
$L__BB1_7:
	ret;

}


// ===== COMPILED SASS (sm_100) =====

	.target	sm_100

	.elftype	@"ET_EXEC"


//--------------------- .note.nv.tkinfo           --------------------------
	.section	.note.nv.tkinfo,"",@"SHT_NOTE"
	.sectionflags	@"SHF_NOTE_NV_TKINFO"
	.tkinfo
        /*0018*/ 	.word	0x00000002
        /*0030*/ 	.string	""
        /*0030*/ 	.string	"ptxas"
        /*0030*/ 	.string	"Cuda compilation tools, release 13.0, V13.0.88"
        /*0030*/ 	.string	"Build cuda_13.0.r13.0/compiler.36424714_0"
        /*0030*/ 	.string	"-arch sm_100 -m 64 "



//--------------------- .note.nv.cuinfo           --------------------------
	.section	.note.nv.cuinfo,"",@"SHT_NOTE"
	.sectionflags	@"SHF_NOTE_NV_CUINFO"
        /*0018*/ 	.short	0x0002
        /*001a*/ 	.short	0x0064
        /*001c*/ 	.short	0x0082
	.zero		2


//--------------------- .nv.info                  --------------------------
	.section	.nv.info,"",@"SHT_CUDA_INFO"
	.align	4


	//----- nvinfo : EIATTR_REGCOUNT
	.align		4
        /*0000*/ 	.byte	0x04, 0x2f
        /*0002*/ 	.short	(.L_10 - .L_9)
	.align		4
.L_9:
        /*0004*/ 	.word	index@(_Z27ComplexPointwiseMulAndScaleP6float2S0_i)
        /*0008*/ 	.word	0x00000018


	//----- nvinfo : EIATTR_FRAME_SIZE
	.align		4
.L_10:
        /*000c*/ 	.byte	0x04, 0x11
        /*000e*/ 	.short	(.L_12 - .L_11)
	.align		4
.L_11:
        /*0010*/ 	.word	index@($__internal_0_$__cuda_sm20_rcp_rn_f32_slowpath)
        /*0014*/ 	.word	0x00000000


	//----- nvinfo : EIATTR_FRAME_SIZE
	.align		4
.L_12:
        /*0018*/ 	.byte	0x04, 0x11
        /*001a*/ 	.short	(.L_14 - .L_13)
	.align		4
.L_13:
        /*001c*/ 	.word	index@(_Z27ComplexPointwiseMulAndScaleP6float2S0_i)
        /*0020*/ 	.word	0x00000000


	//----- nvinfo : EIATTR_REGCOUNT
	.align		4
.L_14:
        /*0024*/ 	.byte	0x04, 0x2f
        /*0026*/ 	.short	(.L_16 - .L_15)
	.align		4
.L_15:
        /*0028*/ 	.word	index@(_Z12ConvertToIntPfi)
        /*002c*/ 	.word	0x00000016


	//----- nvinfo : EIATTR_FRAME_SIZE
	.align		4
.L_16:
        /*0030*/ 	.byte	0x04, 0x11
        /*0032*/ 	.short	(.L_18 - .L_17)
	.align		4
.L_17:
        /*0034*/ 	.word	index@(_Z12ConvertToIntPfi)
        /*0038*/ 	.word	0x00000000


	//----- nvinfo : EIATTR_MIN_STACK_SIZE
	.align		4
.L_18:
        /*003c*/ 	.byte	0x04, 0x12
        /*003e*/ 	.short	(.L_20 - .L_19)
	.align		4
.L_19:
        /*0040*/ 	.word	index@(_Z12ConvertToIntPfi)
        /*0044*/ 	.word	0x00000000


	//----- nvinfo : EIATTR_MIN_STACK_SIZE
	.align		4
.L_20:
        /*0048*/ 	.byte	0x04, 0x12
        /*004a*/ 	.short	(.L_22 - .L_21)
	.align		4
.L_21:
        /*004c*/ 	.word	index@(_Z27ComplexPointwiseMulAndScaleP6float2S0_i)
        /*0050*/ 	.word	0x00000000
.L_22:


//--------------------- .nv.compat                --------------------------
	.section	.nv.compat,"",@"SHT_CUDA_COMPAT_INFO"
	.align	4
        /*0000*/ 	.byte	0x02, 0x09, 0x00, 0x00, 0x02, 0x02, 0x01, 0x00, 0x02, 0x05, 0x05, 0x00, 0x03, 0x07, 0x01, 0x01
        /*0010*/ 	.byte	0x02, 0x03, 0x00, 0x00, 0x02, 0x06, 0x01, 0x00, 0x04, 0x0b, 0x08, 0x00, 0x09, 0x00, 0x00, 0x00
        /*0020*/ 	.byte	0x00, 0x00, 0x00, 0x00


//--------------------- .nv.info._Z12ConvertToIntPfi --------------------------
	.section	.nv.info._Z12ConvertToIntPfi,"",@"SHT_CUDA_INFO"
	.sectionflags	@""
	.align	4


	//----- nvinfo : EIATTR_CUDA_API_VERSION
	.align		4
        /*0000*/ 	.byte	0x04, 0x37
        /*0002*/ 	.short	(.L_24 - .L_23)
.L_23:
        /*0004*/ 	.word	0x00000082


	//----- nvinfo : EIATTR_KPARAM_INFO
	.align		4
.L_24:
        /*0008*/ 	.byte	0x04, 0x17
        /*000a*/ 	.short	(.L_26 - .L_25)
.L_25:
        /*000c*/ 	.word	0x00000000
        /*0010*/ 	.short	0x0001
        /*0012*/ 	.short	0x0008
        /*0014*/ 	.byte	0x00, 0xf0, 0x11, 0x00


	//----- nvinfo : EIATTR_KPARAM_INFO
	.align		4
.L_26:
        /*0018*/ 	.byte	0x04, 0x17
        /*001a*/ 	.short	(.L_28 - .L_27)
.L_27:
        /*001c*/ 	.word	0x00000000
        /*0020*/ 	.short	0x0000
        /*0022*/ 	.short	0x0000
        /*0024*/ 	.byte	0x00, 0xf5, 0x21, 0x00


	//----- nvinfo : EIATTR_SPARSE_MMA_MASK
	.align		4
.L_28:
        /*0028*/ 	.byte	0x03, 0x50
        /*002a*/ 	.short	0x0000


	//----- nvinfo : EIATTR_MAXREG_COUNT
	.align		4
        /*002c*/ 	.byte	0x03, 0x1b
        /*002e*/ 	.short	0x00ff


	//----- nvinfo : EIATTR_MERCURY_ISA_VERSION
	.align		4
        /*0030*/ 	.byte	0x03, 0x5f
        /*0032*/ 	.short	0x0101


	//----- nvinfo : EIATTR_VRC_CTA_INIT_COUNT
	.align		4
        /*0034*/ 	.byte	0x02, 0x4a
	.zero		1
	.zero		1


	//----- nvinfo : EIATTR_EXIT_INSTR_OFFSETS
	.align		4
        /*0038*/ 	.byte	0x04, 0x1c
        /*003a*/ 	.short	(.L_30 - .L_29)


	//   ....[0]....
.L_29:
        /*003c*/ 	.word	0x00000090


	//   ....[1]....
        /*0040*/ 	.word	0x00000390


	//   ....[2]....
        /*0044*/ 	.word	0x00000560


	//----- nvinfo : EIATTR_CRS_STACK_SIZE
	.align		4
.L_30:
        /*0048*/ 	.byte	0x04, 0x1e
        /*004a*/ 	.short	(.L_32 - .L_31)
.L_31:
        /*004c*/ 	.word	0x00000000


	//----- nvinfo : EIATTR_CBANK_PARAM_SIZE
	.align		4
.L_32:
        /*0050*/ 	.byte	0x03, 0x19
        /*0052*/ 	.short	0x000c


	//----- nvinfo : EIATTR_PARAM_CBANK
	.align		4
        /*0054*/ 	.byte	0x04, 0x0a
        /*0056*/ 	.short	(.L_34 - .L_33)
	.align		4
.L_33:
        /*0058*/ 	.word	index@(.nv.constant0._Z12ConvertToIntPfi)
        /*005c*/ 	.short	0x0380
        /*005e*/ 	.short	0x000c


	//----- nvinfo : EIATTR_SW_WAR
	.align		4
.L_34:
        /*0060*/ 	.byte	0x04, 0x36
        /*0062*/ 	.short	(.L_36 - .L_35)
.L_35:
        /*0064*/ 	.word	0x00000008
.L_36:


//--------------------- .nv.info._Z27ComplexPointwiseMulAndScaleP6float2S0_i --------------------------
	.section	.nv.info._Z27ComplexPointwiseMulAndScaleP6float2S0_i,"",@"SHT_CUDA_INFO"
	.sectionflags	@""
	.align	4


	//----- nvinfo : EIATTR_CUDA_API_VERSION
	.align		4
        /*0000*/ 	.byte	0x04, 0x37
        /*0002*/ 	.short	(.L_38 - .L_37)
.L_37:
        /*0004*/ 	.word	0x00000082


	//----- nvinfo : EIATTR_KPARAM_INFO
	.align		4
.L_38:
        /*0008*/ 	.byte	0x04, 0x17
        /*000a*/ 	.short	(.L_40 - .L_39)
.L_39:
        /*000c*/ 	.word	0x00000000
        /*0010*/ 	.short	0x0002
        /*0012*/ 	.short	0x0010
        /*0014*/ 	.byte	0x00, 0xf0, 0x11, 0x00


	//----- nvinfo : EIATTR_KPARAM_INFO
	.align		4
.L_40:
        /*0018*/ 	.byte	0x04, 0x17
        /*001a*/ 	.short	(.L_42 - .L_41)
.L_41:
        /*001c*/ 	.word	0x00000000
        /*0020*/ 	.short	0x0001
        /*0022*/ 	.short	0x0008
        /*0024*/ 	.byte	0x00, 0xf5, 0x21, 0x00


	//----- nvinfo : EIATTR_KPARAM_INFO
	.align		4
.L_42:
        /*0028*/ 	.byte	0x04, 0x17
        /*002a*/ 	.short	(.L_44 - .L_43)
.L_43:
        /*002c*/ 	.word	0x00000000
        /*0030*/ 	.short	0x0000
        /*0032*/ 	.short	0x0000
        /*0034*/ 	.byte	0x00, 0xf5, 0x21, 0x00


	//----- nvinfo : EIATTR_SPARSE_MMA_MASK
	.align		4
.L_44:
        /*0038*/ 	.byte	0x03, 0x50
        /*003a*/ 	.short	0x0000


	//----- nvinfo : EIATTR_MAXREG_COUNT
	.align		4
        /*003c*/ 	.byte	0x03, 0x1b
        /*003e*/ 	.short	0x00ff


	//----- nvinfo : EIATTR_MERCURY_ISA_VERSION
	.align		4
        /*0040*/ 	.byte	0x03, 0x5f
        /*0042*/ 	.short	0x0101


	//----- nvinfo : EIATTR_VRC_CTA_INIT_COUNT
	.align		4
        /*0044*/ 	.byte	0x02, 0x4a
	.zero		1
	.zero		1


	//----- nvinfo : EIATTR_EXIT_INSTR_OFFSETS
	.align		4
        /*0048*/ 	.byte	0x04, 0x1c
        /*004a*/ 	.short	(.L_46 - .L_45)


	//   ....[0]....
.L_45:
        /*004c*/ 	.word	0x00000160


	//   ....[1]....
        /*0050*/ 	.word	0x000004c0


	//   ....[2]....
        /*0054*/ 	.word	0x000007c0


	//----- nvinfo : EIATTR_CRS_STACK_SIZE
	.align		4
.L_46:
        /*0058*/ 	.byte	0x04, 0x1e
        /*005a*/ 	.short	(.L_48 - .L_47)
.L_47:
        /*005c*/ 	.word	0x00000000


	//----- nvinfo : EIATTR_CBANK_PARAM_SIZE
	.align		4
.L_48:
        /*0060*/ 	.byte	0x03, 0x19
        /*0062*/ 	.short	0x0014


	//----- nvinfo : EIATTR_PARAM_CBANK
	.align		4
        /*0064*/ 	.byte	0x04, 0x0a
        /*0066*/ 	.short	(.L_50 - .L_49)
	.align		4
.L_49:
        /*0068*/ 	.word	index@(.nv.constant0._Z27ComplexPointwiseMulAndScaleP6float2S0_i)
        /*006c*/ 	.short	0x0380
        /*006e*/ 	.short	0x0014


	//----- nvinfo : EIATTR_SW_WAR
	.align		4
.L_50:
        /*0070*/ 	.byte	0x04, 0x36
        /*0072*/ 	.short	(.L_52 - .L_51)
.L_51:
        /*0074*/ 	.word	0x00000008
.L_52:


//--------------------- .nv.callgraph             --------------------------
	.section	.nv.callgraph,"",@"SHT_CUDA_CALLGRAPH"
	.align	4
	.sectionentsize	8
	.align		4
        /*0000*/ 	.word	0x00000000
	.align		4
        /*0004*/ 	.word	0xffffffff
	.align		4
        /*0008*/ 	.word	0x00000000
	.align		4
        /*000c*/ 	.word	0xfffffffe
	.align		4
        /*0010*/ 	.word	0x00000000
	.align		4
        /*0014*/ 	.word	0xfffffffd
	.align		4
        /*0018*/ 	.word	0x00000000
	.align		4
        /*001c*/ 	.word	0xfffffffc


//--------------------- .nv.constant4             --------------------------
	.section	.nv.constant4,"a",@progbits
	.align	8
	.align		8
.nv.constant4:
        /*0000*/ 	.dword	precalc_xorwow_matrix
	.align		8
        /*0008*/ 	.dword	precalc_xorwow_offset_matrix
	.align		8
        /*0010*/ 	.dword	mrg32k3aM1
	.align		8
        /*0018*/ 	.dword	mrg32k3aM2
	.align		8
        /*0020*/ 	.dword	mrg32k3aM1SubSeq
	.align		8
        /*0028*/ 	.dword	mrg32k3aM2SubSeq
	.align		8
        /*0030*/ 	.dword	mrg32k3aM1Seq
	.align		8
        /*0038*/ 	.dword	mrg32k3aM2Seq


//--------------------- .nv.constant3             --------------------------
	.section	.nv.constant3,"a",@progbits
	.align	8
.nv.constant3:
	.type		__cr_lgamma_table,@object
	.size		__cr_lgamma_table,(.L_8 - __cr_lgamma_table)
__cr_lgamma_table:
        /*0000*/ 	.byte	0x00, 0x00, 0x00, 0x00, 0x00, 0x00, 0x00, 0x00, 0x00, 0x00, 0x00, 0x00, 0x00, 0x00, 0x00, 0x00
        /*0010*/ 	.byte	0xef, 0x39, 0xfa, 0xfe, 0x42, 0x2e, 0xe6, 0x3f, 0x02, 0x20, 0x2a, 0xfa, 0x0b, 0xab, 0xfc, 0x3f
        /*0020*/ 	.byte	0xf9, 0x2c, 0x92, 0x7c, 0xa7, 0x6c, 0x09, 0x40, 0xc9, 0x79, 0x44, 0x3c, 0x64, 0x26, 0x13, 0x40
        /*0030*/ 	.byte	0xca, 0x01, 0xcf, 0x3a, 0x27, 0x51, 0x1a, 0x40, 0x30, 0xcc, 0x2d, 0xf3, 0xe1, 0x0c, 0x21, 0x40
        /*0040*/ 	.byte	0x0d, 0xb7, 0xfc, 0x82, 0x8e, 0x35, 0x25, 0x40
.L_8:


//--------------------- .text._Z12ConvertToIntPfi --------------------------
	.section	.text._Z12ConvertToIntPfi,"ax",@progbits
	.align	128
        .global         _Z12ConvertToIntPfi
        .type           _Z12ConvertToIntPfi,@function
        .size           _Z12ConvertToIntPfi,(.L_x_16 - _Z12ConvertToIntPfi)
        .other          _Z12ConvertToIntPfi,@"STO_CUDA_ENTRY STV_DEFAULT"
_Z12ConvertToIntPfi:
.text._Z12ConvertToIntPfi:
[----:B------:R-:W-:Y:S01]  /*0000*/  LDC R1, c[0x0][0x37c] ;  /* 0x0000df00ff017b82 */ /* 0x000fe20000000800 */
[----:B------:R-:W0:Y:S01]  /*0010*/  S2R R5, SR_CTAID.X ;  /* 0x0000000000057919 */ /* 0x000e220000002500 */
[----:B------:R-:W1:Y:S06]  /*0020*/  LDCU UR4, c[0x0][0x360] ;  /* 0x00006c00ff0477ac */ /* 0x000e6c0008000800 */
[----:B------:R-:W1:Y:S01]  /*0030*/  LDC R0, c[0x0][0x370] ;  /* 0x0000dc00ff007b82 */ /* 0x000e620000000800 */
[----:B------:R-:W0:Y:S01]  /*0040*/  S2R R2, SR_TID.X ;  /* 0x0000000000027919 */ /* 0x000e220000002100 */
[----:B------:R-:W2:Y:S01]  /*0050*/  LDCU UR6, c[0x0][0x388] ;  /* 0x00007100ff0677ac */ /* 0x000ea20008000800 */
[----:B-1----:R-:W-:-:S02]  /*0060*/  IMAD R0, R0, UR4, RZ ;  /* 0x0000000400007c24 */ /* 0x002fc4000f8e02ff */
[----:B0-----:R-:W-:-:S05]  /*0070*/  IMAD R5, R5, UR4, R2 ;  /* 0x0000000405057c24 */ /* 0x001fca000f8e0202 */
[----:B--2---:R-:W-:-:S13]  /*0080*/  ISETP.GE.AND P0, PT, R5, UR6, PT ;  /* 0x0000000605007c0c */ /* 0x004fda000bf06270 */
[----:B------:R-:W-:Y:S05]  /*0090*/  @P0 EXIT ;  /* 0x000000000000094d */ /* 0x000fea0003800000 */
[----:B------:R-:W0:Y:S01]  /*00a0*/  I2F.U32.RP R8, R0 ;  /* 0x0000000000087306 */ /* 0x000e220000209000 */
[C---:B------:R-:W-:Y:S01]  /*00b0*/  IADD3 R4, PT, PT, R0.reuse, R5, RZ ;  /* 0x0000000500047210 */ /* 0x040fe20007ffe0ff */
[----:B------:R-:W-:Y:S01]  /*00c0*/  IMAD.MOV R9, RZ, RZ, -R0 ;  /* 0x000000ffff097224 */ /* 0x000fe200078e0a00 */
[----:B------:R-:W-:Y:S01]  /*00d0*/  ISETP.NE.U32.AND P2, PT, R0, RZ, PT ;  /* 0x000000ff0000720c */ /* 0x000fe20003f45070 */
[----:B------:R-:W1:Y:S01]  /*00e0*/  LDCU.64 UR4, c[0x0][0x358] ;  /* 0x00006b00ff0477ac */ /* 0x000e620008000a00 */
[C---:B------:R-:W-:Y:S01]  /*00f0*/  ISETP.GE.AND P0, PT, R4.reuse, UR6, PT ;  /* 0x0000000604007c0c */ /* 0x040fe2000bf06270 */
[----:B------:R-:W-:Y:S01]  /*0100*/  BSSY.RECONVERGENT B0, `(.L_x_0) ;  /* 0x0000028000007945 */ /* 0x000fe20003800200 */
[----:B------:R-:W-:Y:S02]  /*0110*/  VIMNMX R7, PT, PT, R4, UR6, !PT ;  /* 0x0000000604077c48 */ /* 0x000fe4000ffe0100 */
[----:B------:R-:W-:-:S04]  /*0120*/  SEL R6, RZ, 0x1, P0 ;  /* 0x00000001ff067807 */ /* 0x000fc80000000000 */
[----:B------:R-:W-:Y:S01]  /*0130*/  IADD3 R7, PT, PT, R7, -R4, -R6 ;  /* 0x8000000407077210 */ /* 0x000fe20007ffe806 */
[----:B0-----:R-:W0:Y:S02]  /*0140*/  MUFU.RCP R8, R8 ;  /* 0x0000000800087308 */ /* 0x001e240000001000 */
[----:B0-----:R-:W-:-:S06]  /*0150*/  VIADD R2, R8, 0xffffffe ;  /* 0x0ffffffe08027836 */ /* 0x001fcc0000000000 */
[----:B------:R0:W2:Y:S02]  /*0160*/  F2I.FTZ.U32.TRUNC.NTZ R3, R2 ;  /* 0x0000000200037305 */ /* 0x0000a4000021f000 */
[----:B0-----:R-:W-:Y:S02]  /*0170*/  IMAD.MOV.U32 R2, RZ, RZ, RZ ;  /* 0x000000ffff027224 */ /* 0x001fe400078e00ff */
[----:B--2---:R-:W-:-:S04]  /*0180*/  IMAD R9, R9, R3, RZ ;  /* 0x0000000309097224 */ /* 0x004fc800078e02ff */
[----:B------:R-:W-:-:S06]  /*0190*/  IMAD.HI.U32 R8, R3, R9, R2 ;  /* 0x0000000903087227 */ /* 0x000fcc00078e0002 */
[----:B------:R-:W-:-:S04]  /*01a0*/  IMAD.HI.U32 R9, R8, R7, RZ ;  /* 0x0000000708097227 */ /* 0x000fc800078e00ff */
[----:B------:R-:W-:-:S04]  /*01b0*/  IMAD.MOV R2, RZ, RZ, -R9 ;  /* 0x000000ffff027224 */ /* 0x000fc800078e0a09 */
[----:B------:R-:W-:Y:S02]  /*01c0*/  IMAD R7, R0, R2, R7 ;  /* 0x0000000200077224 */ /* 0x000fe400078e0207 */
[----:B------:R-:W0:Y:S03]  /*01d0*/  LDC.64 R2, c[0x0][0x380] ;  /* 0x0000e000ff027b82 */ /* 0x000e260000000a00 */
[----:B------:R-:W-:-:S13]  /*01e0*/  ISETP.GE.U32.AND P0, PT, R7, R0, PT ;  /* 0x000000000700720c */ /* 0x000fda0003f06070 */
[----:B------:R-:W-:Y:S01]  /*01f0*/  @P0 IADD3 R7, PT, PT, -R0, R7, RZ ;  /* 0x0000000700070210 */ /* 0x000fe20007ffe1ff */
[----:B------:R-:W-:-:S03]  /*0200*/  @P0 VIADD R9, R9, 0x1 ;  /* 0x0000000109090836 */ /* 0x000fc60000000000 */
[----:B------:R-:W-:-:S13]  /*0210*/  ISETP.GE.U32.AND P1, PT, R7, R0, PT ;  /* 0x000000000700720c */ /* 0x000fda0003f26070 */
[----:B------:R-:W-:Y:S02]  /*0220*/  @P1 IADD3 R9, PT, PT, R9, 0x1, RZ ;  /* 0x0000000109091810 */ /* 0x000fe40007ffe0ff */
[----:B------:R-:W-:-:S05]  /*0230*/  @!P2 LOP3.LUT R9, RZ, R0, RZ, 0x33, !PT ;  /* 0x00000000ff09a212 */ /* 0x000fca00078e33ff */
[----:B------:R-:W-:-:S05]  /*0240*/  IMAD.IADD R4, R6, 0x1, R9 ;  /* 0x0000000106047824 */ /* 0x000fca00078e0209 */
[C---:B------:R-:W-:Y:S02]  /*0250*/  LOP3.LUT R6, R4.reuse, 0x3, RZ, 0xc0, !PT ;  /* 0x0000000304067812 */ /* 0x040fe400078ec0ff */
[----:B------:R-:W-:Y:S02]  /*0260*/  ISETP.GE.U32.AND P1, PT, R4, 0x3, PT ;  /* 0x000000030400780c */ /* 0x000fe40003f26070 */
[----:B------:R-:W-:-:S13]  /*0270*/  ISETP.NE.AND P0, PT, R6, 0x3, PT ;  /* 0x000000030600780c */ /* 0x000fda0003f05270 */
[----:B01----:R-:W-:Y:S05]  /*0280*/  @!P0 BRA `(.L_x_1) ;  /* 0x00000000003c8947 */ /* 0x003fea0003800000 */
[----:B------:R-:W0:Y:S01]  /*0290*/  LDC.64 R8, c[0x0][0x380] ;  /* 0x0000e000ff087b82 */ /* 0x000e220000000a00 */
[----:B------:R-:W-:-:S04]  /*02a0*/  IADD3 R4, PT, PT, R4, 0x1, RZ ;  /* 0x0000000104047810 */ /* 0x000fc80007ffe0ff */
[----:B------:R-:W-:-:S05]  /*02b0*/  LOP3.LUT R4, R4, 0x3, RZ, 0xc0, !PT ;  /* 0x0000000304047812 */ /* 0x000fca00078ec0ff */
[----:B------:R-:W-:-:S07]  /*02c0*/  IMAD.MOV R4, RZ, RZ, -R4 ;  /* 0x000000ffff047224 */ /* 0x000fce00078e0a04 */
.L_x_2:
[----:B01----:R-:W-:-:S05]  /*02d0*/  IMAD.WIDE R6, R5, 0x4, R8 ;  /* 0x0000000405067825 */ /* 0x003fca00078e0208 */
[----:B------:R-:W2:Y:S01]  /*02e0*/  LDG.E R10, desc[UR4][R6.64] ;  /* 0x00000004060a7981 */ /* 0x000ea2000c1e1900 */
[----:B------:R-:W-:Y:S02]  /*02f0*/  HFMA2 R11, -RZ, RZ, 1.75, 0 ;  /* 0x3f000000ff0b7431 */ /* 0x000fe400000001ff */
[----:B------:R-:W-:Y:S01]  /*0300*/  VIADD R4, R4, 0x1 ;  /* 0x0000000104047836 */ /* 0x000fe20000000000 */
[----:B------:R-:W-:-:S04]  /*0310*/  IADD3 R5, PT, PT, R0, R5, RZ ;  /* 0x0000000500057210 */ /* 0x000fc80007ffe0ff */
[----:B------:R-:W-:Y:S02]  /*0320*/  ISETP.NE.AND P0, PT, R4, RZ, PT ;  /* 0x000000ff0400720c */ /* 0x000fe40003f05270 */
[----:B--2---:R-:W-:-:S05]  /*0330*/  LOP3.LUT R11, R11, 0x80000000, R10, 0xb8, !PT ;  /* 0x800000000b0b7812 */ /* 0x004fca00078eb80a */
[----:B------:R-:W-:-:S06]  /*0340*/  FADD.RZ R11, R10, R11 ;  /* 0x0000000b0a0b7221 */ /* 0x000fcc000000c000 */
[----:B------:R-:W0:Y:S02]  /*0350*/  F2I.TRUNC.NTZ R11, R11 ;  /* 0x0000000b000b7305 */ /* 0x000e24000020f100 */
[----:B0-----:R1:W-:Y:S01]  /*0360*/  STG.E desc[UR4][R6.64], R11 ;  /* 0x0000000b06007986 */ /* 0x0013e2000c101904 */
[----:B------:R-:W-:Y:S05]  /*0370*/  @P0 BRA `(.L_x_2) ;  /* 0xfffffffc00d40947 */ /* 0x000fea000383ffff */
.L_x_1:
[----:B------:R-:W-:Y:S05]  /*0380*/  BSYNC.RECONVERGENT B0 ;  /* 0x0000000000007941 */ /* 0x000fea0003800200 */
.L_x_0:
[----:B------:R-:W-:Y:S05]  /*0390*/  @!P1 EXIT ;  /* 0x000000000000994d */ /* 0x000fea0003800000 */
.L_x_3:
[----:B-12---:R-:W-:-:S05]  /*03a0*/  IMAD.WIDE R10, R5, 0x4, R2 ;  /* 0x00000004050a7825 */ /* 0x006fca00078e0202 */
[----:B------:R-:W2:Y:S01]  /*03b0*/  LDG.E R4, desc[UR4][R10.64] ;  /* 0x000000040a047981 */ /* 0x000ea2000c1e1900 */
[----:B------:R-:W-:-:S05]  /*03c0*/  IMAD.MOV.U32 R19, RZ, RZ, 0x3f000000 ;  /* 0x3f000000ff137424 */ /* 0x000fca00078e00ff */
[----:B--2---:R-:W-:-:S05]  /*03d0*/  LOP3.LUT R7, R19, 0x80000000, R4, 0xb8, !PT ;  /* 0x8000000013077812 */ /* 0x004fca00078eb804 */
[----:B------:R-:W-:Y:S01]  /*03e0*/  FADD.RZ R4, R4, R7 ;  /* 0x0000000704047221 */ /* 0x000fe2000000c000 */
[----:B------:R-:W-:-:S03]  /*03f0*/  IMAD.WIDE R6, R0, 0x4, R10 ;  /* 0x0000000400067825 */ /* 0x000fc600078e020a */
[----:B------:R-:W0:Y:S02]  /*0400*/  F2I.TRUNC.NTZ R13, R4 ;  /* 0x00000004000d7305 */ /* 0x000e24000020f100 */
[----:B0-----:R0:W-:Y:S04]  /*0410*/  STG.E desc[UR4][R10.64], R13 ;  /* 0x0000000d0a007986 */ /* 0x0011e8000c101904 */
[----:B------:R-:W2:Y:S02]  /*0420*/  LDG.E R8, desc[UR4][R6.64] ;  /* 0x0000000406087981 */ /* 0x000ea4000c1e1900 */
[----:B--2---:R-:W-:-:S05]  /*0430*/  LOP3.LUT R9, R19, 0x80000000, R8, 0xb8, !PT ;  /* 0x8000000013097812 */ /* 0x004fca00078eb808 */
[----:B------:R-:W-:Y:S01]  /*0440*/  FADD.RZ R12, R8, R9 ;  /* 0x00000009080c7221 */ /* 0x000fe2000000c000 */
[----:B------:R-:W-:-:S03]  /*0450*/  IMAD.WIDE R8, R0, 0x4, R6 ;  /* 0x0000000400087825 */ /* 0x000fc600078e0206 */
[----:B------:R-:W1:Y:S02]  /*0460*/  F2I.TRUNC.NTZ R15, R12 ;  /* 0x0000000c000f7305 */ /* 0x000e64000020f100 */
[----:B-1----:R2:W-:Y:S04]  /*0470*/  STG.E desc[UR4][R6.64], R15 ;  /* 0x0000000f06007986 */ /* 0x0025e8000c101904 */
[----:B------:R-:W3:Y:S01]  /*0480*/  LDG.E R14, desc[UR4][R8.64] ;  /* 0x00000004080e7981 */ /* 0x000ee2000c1e1900 */
[----:B0-----:R-:W-:Y:S01]  /*0490*/  IMAD.WIDE R10, R0, 0x4, R8 ;  /* 0x00000004000a7825 */ /* 0x001fe200078e0208 */
[----:B---3--:R-:W-:-:S05]  /*04a0*/  LOP3.LUT R17, R19, 0x80000000, R14, 0xb8, !PT ;  /* 0x8000000013117812 */ /* 0x008fca00078eb80e */
[----:B------:R-:W-:-:S06]  /*04b0*/  FADD.RZ R17, R14, R17 ;  /* 0x000000110e117221 */ /* 0x000fcc000000c000 */
[----:B------:R-:W0:Y:S02]  /*04c0*/  F2I.TRUNC.NTZ R17, R17 ;  /* 0x0000001100117305 */ /* 0x000e24000020f100 */
[----:B0-----:R2:W-:Y:S04]  /*04d0*/  STG.E desc[UR4][R8.64], R17 ;  /* 0x0000001108007986 */ /* 0x0015e8000c101904 */
[----:B------:R-:W3:Y:S01]  /*04e0*/  LDG.E R4, desc[UR4][R10.64] ;  /* 0x000000040a047981 */ /* 0x000ee2000c1e1900 */
[----:B------:R-:W-:-:S04]  /*04f0*/  LEA R5, R0, R5, 0x2 ;  /* 0x0000000500057211 */ /* 0x000fc800078e10ff */
[----:B------:R-:W-:Y:S02]  /*0500*/  ISETP.GE.AND P0, PT, R5, UR6, PT ;  /* 0x0000000605007c0c */ /* 0x000fe4000bf06270 */
[----:B---3--:R-:W-:-:S05]  /*0510*/  LOP3.LUT R13, R19, 0x80000000, R4, 0xb8, !PT ;  /* 0x80000000130d7812 */ /* 0x008fca00078eb804 */
[----:B------:R-:W-:-:S06]  /*0520*/  FADD.RZ R13, R4, R13 ;  /* 0x0000000d040d7221 */ /* 0x000fcc000000c000 */
[----:B------:R-:W0:Y:S02]  /*0530*/  F2I.TRUNC.NTZ R13, R13 ;  /* 0x0000000d000d7305 */ /* 0x000e24000020f100 */
[----:B0-----:R2:W-:Y:S01]  /*0540*/  STG.E desc[UR4][R10.64], R13 ;  /* 0x0000000d0a007986 */ /* 0x0015e2000c101904 */
[----:B------:R-:W-:Y:S05]  /*0550*/  @!P0 BRA `(.L_x_3) ;  /* 0xfffffffc00908947 */ /* 0x000fea000383ffff */
[----:B------:R-:W-:Y:S05]  /*0560*/  EXIT ;  /* 0x000000000000794d */ /* 0x000fea0003800000 */
.L_x_4:
[----:B------:R-:W-:-:S00]  /*0570*/  BRA `(.L_x_4) ;  /* 0xfffffffc00fc7947 */ /* 0x000fc0000383ffff */
[----:B------:R-:W-:-:S00]  /*0580*/  NOP ;  /* 0x0000000000007918 */ /* 0x000fc00000000000 */
[----:B------:R-:W-:-:S00]  /*0590*/  NOP ;  /* 0x0000000000007918 */ /* 0x000fc00000000000 */
[----:B------:R-:W-:-:S00]  /*05a0*/  NOP ;  /* 0x0000000000007918 */ /* 0x000fc00000000000 */
[----:B------:R-:W-:-:S00]  /*05b0*/  NOP ;  /* 0x0000000000007918 */ /* 0x000fc00000000000 */
[----:B------:R-:W-:-:S00]  /*05c0*/  NOP ;  /* 0x0000000000007918 */ /* 0x000fc00000000000 */
[----:B------:R-:W-:-:S00]  /*05d0*/  NOP ;  /* 0x0000000000007918 */ /* 0x000fc00000000000 */
[----:B------:R-:W-:-:S00]  /*05e0*/  NOP ;  /* 0x0000000000007918 */ /* 0x000fc00000000000 */
[----:B------:R-:W-:-:S00]  /*05f0*/  NOP ;  /* 0x0000000000007918 */ /* 0x000fc00000000000 */
.L_x_16:


//--------------------- .text._Z27ComplexPointwiseMulAndScaleP6float2S0_i --------------------------
	.section	.text._Z27ComplexPointwiseMulAndScaleP6float2S0_i,"ax",@progbits
	.align	128
        .global         _Z27ComplexPointwiseMulAndScaleP6float2S0_i
        .type           _Z27ComplexPointwiseMulAndScaleP6float2S0_i,@function
        .size           _Z27ComplexPointwiseMulAndScaleP6float2S0_i,(.L_x_15 - _Z27ComplexPointwiseMulAndScaleP6float2S0_i)
        .other          _Z27ComplexPointwiseMulAndScaleP6float2S0_i,@"STO_CUDA_ENTRY STV_DEFAULT"
_Z27ComplexPointwiseMulAndScaleP6float2S0_i:
.text._Z27ComplexPointwiseMulAndScaleP6float2S0_i:
[----:B------:R-:W-:Y:S01]  /*0000*/  LDC R1, c[0x0][0x37c] ;  /* 0x0000df00ff017b82 */ /* 0x000fe20000000800 */
[----:B------:R-:W0:Y:S01]  /*0010*/  LDCU UR5, c[0x0][0x390] ;  /* 0x00007200ff0577ac */ /* 0x000e220008000800 */
[----:B------:R-:W1:Y:S01]  /*0020*/  S2R R4, SR_CTAID.X ;  /* 0x0000000000047919 */ /* 0x000e620000002500 */
[----:B------:R-:W2:Y:S01]  /*0030*/  LDCU UR4, c[0x0][0x360] ;  /* 0x00006c00ff0477ac */ /* 0x000ea20008000800 */
[----:B------:R-:W1:Y:S04]  /*0040*/  S2R R5, SR_TID.X ;  /* 0x0000000000057919 */ /* 0x000e680000002100 */
[----:B------:R-:W2:Y:S01]  /*0050*/  LDC R3, c[0x0][0x370] ;  /* 0x0000dc00ff037b82 */ /* 0x000ea20000000800 */
[----:B0-----:R-:W-:-:S04]  /*0060*/  I2FP.F32.S32 R0, UR5 ;  /* 0x0000000500007c45 */ /* 0x001fc80008201400 */
[----:B------:R-:W-:-:S04]  /*0070*/  IADD3 R2, PT, PT, R0, 0x1800000, RZ ;  /* 0x0180000000027810 */ /* 0x000fc80007ffe0ff */
[----:B------:R-:W-:-:S04]  /*0080*/  LOP3.LUT R2, R2, 0x7f800000, RZ, 0xc0, !PT ;  /* 0x7f80000002027812 */ /* 0x000fc800078ec0ff */
[----:B------:R-:W-:Y:S01]  /*0090*/  ISETP.GT.U32.AND P0, PT, R2, 0x1ffffff, PT ;  /* 0x01ffffff0200780c */ /* 0x000fe20003f04070 */
[----:B--2---:R-:W-:Y:S02]  /*00a0*/  IMAD R3, R3, UR4, RZ ;  /* 0x0000000403037c24 */ /* 0x004fe4000f8e02ff */
[----:B-1----:R-:W-:-:S10]  /*00b0*/  IMAD R2, R4, UR4, R5 ;  /* 0x0000000404027c24 */ /* 0x002fd4000f8e0205 */
[----:B------:R-:W-:Y:S05]  /*00c0*/  @P0 BRA `(.L_x_5) ;  /* 0x00000000000c0947 */ /* 0x000fea0003800000 */
[----:B------:R-:W-:-:S07]  /*00d0*/  MOV R4, 0xf0 ;  /* 0x000000f000047802 */ /* 0x000fce0000000f00 */
[----:B------:R-:W-:Y:S05]  /*00e0*/  CALL.REL.NOINC `($__internal_0_$__cuda_sm20_rcp_rn_f32_slowpath) ;  /* 0x0000000400b87944 */ /* 0x000fea0003c00000 */
[----:B------:R-:W-:Y:S05]  /*00f0*/  BRA `(.L_x_6) ;  /* 0x0000000000107947 */ /* 0x000fea0003800000 */
.L_x_5:
[----:B------:R-:W0:Y:S02]  /*0100*/  MUFU.RCP R5, R0 ;  /* 0x0000000000057308 */ /* 0x000e240000001000 */
[----:B0-----:R-:W-:-:S04]  /*0110*/  FFMA R4, R0, R5, -1 ;  /* 0xbf80000000047423 */ /* 0x001fc80000000005 */
[----:B------:R-:W-:-:S04]  /*0120*/  FADD.FTZ R4, -R4, -RZ ;  /* 0x800000ff04047221 */ /* 0x000fc80000010100 */
[----:B------:R-:W-:-:S07]  /*0130*/  FFMA R0, R5, R4, R5 ;  /* 0x0000000405007223 */ /* 0x000fce0000000005 */
.L_x_6:
[----:B------:R-:W0:Y:S02]  /*0140*/  LDCU UR6, c[0x0][0x390] ;  /* 0x00007200ff0677ac */ /* 0x000e240008000800 */
[----:B0-----:R-:W-:-:S13]  /*0150*/  ISETP.GE.AND P0, PT, R2, UR6, PT ;  /* 0x0000000602007c0c */ /* 0x001fda000bf06270 */
[----:B------:R-:W-:Y:S05]  /*0160*/  @P0 EXIT ;  /* 0x000000000000094d */ /* 0x000fea0003800000 */
[----:B------:R-:W0:Y:S01]  /*0170*/  I2F.U32.RP R9, R3 ;  /* 0x0000000300097306 */ /* 0x000e220000209000 */
[C---:B------:R-:W-:Y:S01]  /*0180*/  IADD3 R6, PT, PT, R3.reuse, R2, RZ ;  /* 0x0000000203067210 */ /* 0x040fe20007ffe0ff */
[----:B------:R-:W1:Y:S01]  /*0190*/  LDCU.64 UR4, c[0x0][0x358] ;  /* 0x00006b00ff0477ac */ /* 0x000e620008000a00 */
[----:B------:R-:W-:Y:S01]  /*01a0*/  IADD3 R11, PT, PT, RZ, -R3, RZ ;  /* 0x80000003ff0b7210 */ /* 0x000fe20007ffe0ff */
[----:B------:R-:W-:Y:S01]  /*01b0*/  BSSY.RECONVERGENT B0, `(.L_x_7) ;  /* 0x0000030000007945 */ /* 0x000fe20003800200 */
[C---:B------:R-:W-:Y:S02]  /*01c0*/  ISETP.GE.AND P0, PT, R6.reuse, UR6, PT ;  /* 0x0000000606007c0c */ /* 0x040fe4000bf06270 */
[----:B------:R-:W-:Y:S02]  /*01d0*/  VIMNMX R7, PT, PT, R6, UR6, !PT ;  /* 0x0000000606077c48 */ /* 0x000fe4000ffe0100 */
[----:B------:R-:W-:Y:S02]  /*01e0*/  SEL R8, RZ, 0x1, P0 ;  /* 0x00000001ff087807 */ /* 0x000fe40000000000 */
[----:B------:R-:W-:-:S02]  /*01f0*/  ISETP.NE.U32.AND P2, PT, R3, RZ, PT ;  /* 0x000000ff0300720c */ /* 0x000fc40003f45070 */
[----:B------:R-:W-:Y:S01]  /*0200*/  IADD3 R6, PT, PT, R7, -R6, -R8 ;  /* 0x8000000607067210 */ /* 0x000fe20007ffe808 */
[----:B0-----:R-:W0:Y:S02]  /*0210*/  MUFU.RCP R9, R9 ;  /* 0x0000000900097308 */ /* 0x001e240000001000 */
[----:B0-----:R-:W-:-:S06]  /*0220*/  IADD3 R4, PT, PT, R9, 0xffffffe, RZ ;  /* 0x0ffffffe09047810 */ /* 0x001fcc0007ffe0ff */
[----:B------:R0:W2:Y:S02]  /*0230*/  F2I.FTZ.U32.TRUNC.NTZ R5, R4 ;  /* 0x0000000400057305 */ /* 0x0000a4000021f000 */
[----:B0-----:R-:W-:Y:S02]  /*0240*/  HFMA2 R4, -RZ, RZ, 0, 0 ;  /* 0x00000000ff047431 */ /* 0x001fe400000001ff */
[----:B--2---:R-:W-:-:S04]  /*0250*/  IMAD R11, R11, R5, RZ ;  /* 0x000000050b0b7224 */ /* 0x004fc800078e02ff */
[----:B------:R-:W-:-:S06]  /*0260*/  IMAD.HI.U32 R5, R5, R11, R4 ;  /* 0x0000000b05057227 */ /* 0x000fcc00078e0004 */
[----:B------:R-:W-:-:S04]  /*0270*/  IMAD.HI.U32 R9, R5, R6, RZ ;  /* 0x0000000605097227 */ /* 0x000fc800078e00ff */
[----:B------:R-:W-:-:S04]  /*0280*/  IMAD.MOV R4, RZ, RZ, -R9 ;  /* 0x000000ffff047224 */ /* 0x000fc800078e0a09 */
[----:B------:R-:W-:Y:S02]  /*0290*/  IMAD R6, R3, R4, R6 ;  /* 0x0000000403067224 */ /* 0x000fe400078e0206 */
[----:B------:R-:W0:Y:S03]  /*02a0*/  LDC.64 R4, c[0x0][0x380] ;  /* 0x0000e000ff047b82 */ /* 0x000e260000000a00 */
[----:B------:R-:W-:-:S13]  /*02b0*/  ISETP.GE.U32.AND P0, PT, R6, R3, PT ;  /* 0x000000030600720c */ /* 0x000fda0003f06070 */
[----:B------:R-:W-:Y:S02]  /*02c0*/  @P0 IADD3 R6, PT, PT, -R3, R6, RZ ;  /* 0x0000000603060210 */ /* 0x000fe40007ffe1ff */
[----:B------:R-:W-:Y:S02]  /*02d0*/  @P0 IADD3 R9, PT, PT, R9, 0x1, RZ ;  /* 0x0000000109090810 */ /* 0x000fe40007ffe0ff */
[----:B------:R-:W-:Y:S02]  /*02e0*/  ISETP.GE.U32.AND P1, PT, R6, R3, PT ;  /* 0x000000030600720c */ /* 0x000fe40003f26070 */
[----:B------:R-:W2:Y:S11]  /*02f0*/  LDC.64 R6, c[0x0][0x388] ;  /* 0x0000e200ff067b82 */ /* 0x000eb60000000a00 */
[----:B------:R-:W-:-:S02]  /*0300*/  @P1 IADD3 R9, PT, PT, R9, 0x1, RZ ;  /* 0x0000000109091810 */ /* 0x000fc40007ffe0ff */
[----:B------:R-:W-:-:S04]  /*0310*/  @!P2 LOP3.LUT R9, RZ, R3, RZ, 0x33, !PT ;  /* 0x00000003ff09a212 */ /* 0x000fc800078e33ff */
[----:B------:R-:W-:-:S04]  /*0320*/  IADD3 R12, PT, PT, R8, R9, RZ ;  /* 0x00000009080c7210 */ /* 0x000fc80007ffe0ff */
[C---:B------:R-:W-:Y:S02]  /*0330*/  LOP3.LUT R8, R12.reuse, 0x3, RZ, 0xc0, !PT ;  /* 0x000000030c087812 */ /* 0x040fe400078ec0ff */
[----:B------:R-:W-:Y:S02]  /*0340*/  ISETP.GE.U32.AND P1, PT, R12, 0x3, PT ;  /* 0x000000030c00780c */ /* 0x000fe40003f26070 */
[----:B------:R-:W-:-:S13]  /*0350*/  ISETP.NE.AND P0, PT, R8, 0x3, PT ;  /* 0x000000030800780c */ /* 0x000fda0003f05270 */
[----:B01----:R-:W-:Y:S05]  /*0360*/  @!P0 BRA `(.L_x_8) ;  /* 0x0000000000508947 */ /* 0x003fea0003800000 */
[----:B------:R-:W0:Y:S01]  /*0370*/  LDC.64 R8, c[0x0][0x380] ;  /* 0x0000e000ff087b82 */ /* 0x000e220000000a00 */
[----:B------:R-:W-:-:S05]  /*0380*/  VIADD R12, R12, 0x1 ;  /* 0x000000010c0c7836 */ /* 0x000fca0000000000 */
[----:B------:R-:W-:Y:S02]  /*0390*/  LOP3.LUT R12, R12, 0x3, RZ, 0xc0, !PT ;  /* 0x000000030c0c7812 */ /* 0x000fe400078ec0ff */
[----:B------:R-:W1:Y:S02]  /*03a0*/  LDC.64 R10, c[0x0][0x388] ;  /* 0x0000e200ff0a7b82 */ /* 0x000e640000000a00 */
[----:B------:R-:W-:-:S07]  /*03b0*/  IADD3 R16, PT, PT, -R12, RZ, RZ ;  /* 0x000000ff0c107210 */ /* 0x000fce0007ffe1ff */
.L_x_9:
[----:B0-----:R-:W-:-:S04]  /*03c0*/  IMAD.WIDE R14, R2, 0x8, R8 ;  /* 0x00000008020e7825 */ /* 0x001fc800078e0208 */
[----:B-1-3--:R-:W-:Y:S02]  /*03d0*/  IMAD.WIDE R12, R2, 0x8, R10 ;  /* 0x00000008020c7825 */ /* 0x00afe400078e020a */
[----:B------:R-:W3:Y:S04]  /*03e0*/  LDG.E.64 R14, desc[UR4][R14.64] ;  /* 0x000000040e0e7981 */ /* 0x000ee8000c1e1b00 */
[----:B------:R-:W3:Y:S01]  /*03f0*/  LDG.E.64 R18, desc[UR4][R12.64] ;  /* 0x000000040c127981 */ /* 0x000ee2000c1e1b00 */
[----:B------:R-:W-:Y:S02]  /*0400*/  IADD3 R16, PT, PT, R16, 0x1, RZ ;  /* 0x0000000110107810 */ /* 0x000fe40007ffe0ff */
[----:B------:R-:W-:Y:S02]  /*0410*/  IADD3 R2, PT, PT, R3, R2, RZ ;  /* 0x0000000203027210 */ /* 0x000fe40007ffe0ff */
[----:B------:R-:W-:Y:S01]  /*0420*/  ISETP.NE.AND P0, PT, R16, RZ, PT ;  /* 0x000000ff1000720c */ /* 0x000fe20003f05270 */
[-C--:B---3--:R-:W-:Y:S01]  /*0430*/  FMUL R17, R15, R19.reuse ;  /* 0x000000130f117220 */ /* 0x088fe20000400000 */
[----:B------:R-:W-:-:S03]  /*0440*/  FMUL R20, R14, R19 ;  /* 0x000000130e147220 */ /* 0x000fc60000400000 */
[-C--:B------:R-:W-:Y:S01]  /*0450*/  FFMA R17, R14, R18.reuse, -R17 ;  /* 0x000000120e117223 */ /* 0x080fe20000000811 */
[----:B------:R-:W-:-:S03]  /*0460*/  FFMA R19, R15, R18, R20 ;  /* 0x000000120f137223 */ /* 0x000fc60000000014 */
[-C--:B------:R-:W-:Y:S01]  /*0470*/  FMUL R18, R17, R0.reuse ;  /* 0x0000000011127220 */ /* 0x080fe20000400000 */
[----:B------:R-:W-:-:S05]  /*0480*/  FMUL R19, R19, R0 ;  /* 0x0000000013137220 */ /* 0x000fca0000400000 */
[----:B------:R3:W-:Y:S01]  /*0490*/  STG.E.64 desc[UR4][R12.64], R18 ;  /* 0x000000120c007986 */ /* 0x0007e2000c101b04 */
[----:B------:R-:W-:Y:S05]  /*04a0*/  @P0 BRA `(.L_x_9) ;  /* 0xfffffffc00c40947 */ /* 0x000fea000383ffff */
.L_x_8:
[----:B------:R-:W-:Y:S05]  /*04b0*/  BSYNC.RECONVERGENT B0 ;  /* 0x0000000000007941 */ /* 0x000fea0003800200 */
.L_x_7:
[----:B------:R-:W-:Y:S05]  /*04c0*/  @!P1 EXIT ;  /* 0x000000000000994d */ /* 0x000fea0003800000 */
.L_x_10:
[----:B0-----:R-:W-:-:S04]  /*04d0*/  IMAD.WIDE R14, R2, 0x8, R4 ;  /* 0x00000008020e7825 */ /* 0x001fc800078e0204 */
[----:B--2---:R-:W-:Y:S01]  /*04e0*/  IMAD.WIDE R8, R2, 0x8, R6 ;  /* 0x0000000802087825 */ /* 0x004fe200078e0206 */
[----:B------:R-:W2:Y:S04]  /*04f0*/  LDG.E.64 R10, desc[UR4][R14.64] ;  /* 0x000000040e0a7981 */ /* 0x000ea8000c1e1b00 */
[----:B---3--:R-:W2:Y:S02]  /*0500*/  LDG.E.64 R12, desc[UR4][R8.64] ;  /* 0x00000004080c7981 */ /* 0x008ea4000c1e1b00 */
[-C--:B--2---:R-:W-:Y:S01]  /*0510*/  FMUL R17, R11, R13.reuse ;  /* 0x0000000d0b117220 */ /* 0x084fe20000400000 */
[----:B------:R-:W-:-:S03]  /*0520*/  FMUL R16, R10, R13 ;  /* 0x0000000d0a107220 */ /* 0x000fc60000400000 */
[-C--:B------:R-:W-:Y:S01]  /*0530*/  FFMA R17, R10, R12.reuse, -R17 ;  /* 0x0000000c0a117223 */ /* 0x080fe20000000811 */
[----:B------:R-:W-:Y:S01]  /*0540*/  FFMA R11, R11, R12, R16 ;  /* 0x0000000c0b0b7223 */ /* 0x000fe20000000010 */
[----:B------:R-:W-:-:S04]  /*0550*/  IMAD.WIDE R12, R3, 0x8, R14 ;  /* 0x00000008030c7825 */ /* 0x000fc800078e020e */
[-C--:B------:R-:W-:Y:S01]  /*0560*/  FMUL R18, R17, R0.reuse ;  /* 0x0000000011127220 */ /* 0x080fe20000400000 */
[----:B------:R-:W-:Y:S01]  /*0570*/  FMUL R19, R11, R0 ;  /* 0x000000000b137220 */ /* 0x000fe20000400000 */
[----:B------:R-:W-:-:S04]  /*0580*/  IMAD.WIDE R10, R3, 0x8, R8 ;  /* 0x00000008030a7825 */ /* 0x000fc800078e0208 */
[----:B------:R0:W-:Y:S04]  /*0590*/  STG.E.64 desc[UR4][R8.64], R18 ;  /* 0x0000001208007986 */ /* 0x0001e8000c101b04 */
[----:B------:R-:W2:Y:S04]  /*05a0*/  LDG.E.64 R14, desc[UR4][R12.64] ;  /* 0x000000040c0e7981 */ /* 0x000ea8000c1e1b00 */
[----:B------:R-:W2:Y:S02]  /*05b0*/  LDG.E.64 R16, desc[UR4][R10.64] ;  /* 0x000000040a107981 */ /* 0x000ea4000c1e1b00 */
        /* <DEDUP_REMOVED lines=9> */
[----:B0-----:R-:W2:Y:S04]  /*0650*/  LDG.E.64 R8, desc[UR4][R16.64] ;  /* 0x0000000410087981 */ /* 0x001ea8000c1e1b00 */
        /* <DEDUP_REMOVED lines=11> */
[----:B-1----:R-:W2:Y:S01]  /*0710*/  LDG.E.64 R10, desc[UR4][R8.64] ;  /* 0x00000004080a7981 */ /* 0x002ea2000c1e1b00 */
[----:B------:R-:W-:-:S04]  /*0720*/  LEA R2, R3, R2, 0x2 ;  /* 0x0000000203027211 */ /* 0x000fc800078e10ff */
[----:B------:R-:W-:Y:S01]  /*0730*/  ISETP.GE.AND P0, PT, R2, UR6, PT ;  /* 0x0000000602007c0c */ /* 0x000fe2000bf06270 */
[-C--:B--2---:R-:W-:Y:S01]  /*0740*/  FMUL R17, R13, R11.reuse ;  /* 0x0000000b0d117220 */ /* 0x084fe20000400000 */
[----:B------:R-:W-:-:S03]  /*0750*/  FMUL R16, R12, R11 ;  /* 0x0000000b0c107220 */ /* 0x000fc60000400000 */
[-C--:B------:R-:W-:Y:S01]  /*0760*/  FFMA R17, R12, R10.reuse, -R17 ;  /* 0x0000000a0c117223 */ /* 0x080fe20000000811 */
[----:B------:R-:W-:-:S03]  /*0770*/  FFMA R11, R13, R10, R16 ;  /* 0x0000000a0d0b7223 */ /* 0x000fc60000000010 */
[-C--:B------:R-:W-:Y:S01]  /*0780*/  FMUL R10, R17, R0.reuse ;  /* 0x00000000110a7220 */ /* 0x080fe20000400000 */
[----:B------:R-:W-:-:S05]  /*0790*/  FMUL R11, R11, R0 ;  /* 0x000000000b0b7220 */ /* 0x000fca0000400000 */
[----:B------:R0:W-:Y:S01]  /*07a0*/  STG.E.64 desc[UR4][R8.64], R10 ;  /* 0x0000000a08007986 */ /* 0x0001e2000c101b04 */
[----:B------:R-:W-:Y:S05]  /*07b0*/  @!P0 BRA `(.L_x_10) ;  /* 0xfffffffc00448947 */ /* 0x000fea000383ffff */
[----:B------:R-:W-:Y:S05]  /*07c0*/  EXIT ;  /* 0x000000000000794d */ /* 0x000fea0003800000 */
        .weak           $__internal_0_$__cuda_sm20_rcp_rn_f32_slowpath
        .type           $__internal_0_$__cuda_sm20_rcp_rn_f32_slowpath,@function
        .size           $__internal_0_$__cuda_sm20_rcp_rn_f32_slowpath,(.L_x_15 - $__internal_0_$__cuda_sm20_rcp_rn_f32_slowpath)
$__internal_0_$__cuda_sm20_rcp_rn_f32_slowpath:
[----:B------:R-:W-:-:S05]  /*07d0*/  IMAD.SHL.U32 R5, R0, 0x2, RZ ;  /* 0x0000000200057824 */ /* 0x000fca00078e00ff */
[----:B------:R-:W-:-:S04]  /*07e0*/  SHF.R.U32.HI R5, RZ, 0x18, R5 ;  /* 0x00000018ff057819 */ /* 0x000fc80000011605 */
[----:B------:R-:W-:-:S13]  /*07f0*/  ISETP.NE.U32.AND P0, PT, R5, RZ, PT ;  /* 0x000000ff0500720c */ /* 0x000fda0003f05070 */
[----:B------:R-:W-:Y:S05]  /*0800*/  @P0 BRA `(.L_x_11) ;  /* 0x00000000002c0947 */ /* 0x000fea0003800000 */
[----:B------:R-:W-:-:S04]  /*0810*/  SHF.L.U32 R5, R0, 0x1, RZ ;  /* 0x0000000100057819 */ /* 0x000fc800000006ff */
[----:B------:R-:W-:-:S13]  /*0820*/  ISETP.NE.AND P0, PT, R5, RZ, PT ;  /* 0x000000ff0500720c */ /* 0x000fda0003f05270 */
[----:B------:R2:W3:Y:S01]  /*0830*/  @!P0 MUFU.RCP R5, R0 ;  /* 0x0000000000058308 */ /* 0x0004e20000001000 */
[----:B------:R-:W-:Y:S05]  /*0840*/  @!P0 BRA `(.L_x_12) ;  /* 0x0000000000a48947 */ /* 0x000fea0003800000 */
[----:B------:R-:W-:-:S04]  /*0850*/  FFMA R6, R0, 1.84467440737095516160e+19, RZ ;  /* 0x5f80000000067823 */ /* 0x000fc800000000ff */
[----:B---3--:R-:W2:Y:S02]  /*0860*/  MUFU.RCP R5, R6 ;  /* 0x0000000600057308 */ /* 0x008ea40000001000 */
[----:B--2---:R-:W-:-:S04]  /*0870*/  FFMA R0, R6, R5, -1 ;  /* 0xbf80000006007423 */ /* 0x004fc80000000005 */
[----:B------:R-:W-:-:S04]  /*0880*/  FADD.FTZ R0, -R0, -RZ ;  /* 0x800000ff00007221 */ /* 0x000fc80000010100 */
[----:B------:R-:W-:-:S04]  /*0890*/  FFMA R0, R5, R0, R5 ;  /* 0x0000000005007223 */ /* 0x000fc80000000005 */
[----:B------:R-:W-:Y:S01]  /*08a0*/  FFMA R5, R0, 1.84467440737095516160e+19, RZ ;  /* 0x5f80000000057823 */ /* 0x000fe200000000ff */
[----:B------:R-:W-:Y:S06]  /*08b0*/  BRA `(.L_x_12) ;  /* 0x0000000000887947 */ /* 0x000fec0003800000 */
.L_x_11:
[----:B------:R-:W-:-:S04]  /*08c0*/  IADD3 R6, PT, PT, R5, -0xfd, RZ ;  /* 0xffffff0305067810 */ /* 0x000fc80007ffe0ff */
[----:B------:R-:W-:-:S13]  /*08d0*/  ISETP.GT.U32.AND P0, PT, R6, 0x1, PT ;  /* 0x000000010600780c */ /* 0x000fda0003f04070 */
[----:B------:R-:W-:Y:S05]  /*08e0*/  @P0 BRA `(.L_x_13) ;  /* 0x0000000000780947 */ /* 0x000fea0003800000 */
[----:B------:R-:W-:Y:S02]  /*08f0*/  LOP3.LUT R7, R0, 0x7fffff, RZ, 0xc0, !PT ;  /* 0x007fffff00077812 */ /* 0x000fe400078ec0ff */
[----:B------:R-:W-:Y:S02]  /*0900*/  MOV R11, 0x3 ;  /* 0x00000003000b7802 */ /* 0x000fe40000000f00 */
[----:B------:R-:W-:Y:S02]  /*0910*/  LOP3.LUT R7, R7, 0x3f800000, RZ, 0xfc, !PT ;  /* 0x3f80000007077812 */ /* 0x000fe400078efcff */
[----:B------:R-:W-:Y:S02]  /*0920*/  SHF.L.U32 R12, R11, R6, RZ ;  /* 0x000000060b0c7219 */ /* 0x000fe400000006ff */
[----:B------:R-:W0:Y:S02]  /*0930*/  MUFU.RCP R8, R7 ;  /* 0x0000000700087308 */ /* 0x000e240000001000 */
[----:B0-----:R-:W-:-:S04]  /*0940*/  FFMA R9, R7, R8, -1 ;  /* 0xbf80000007097423 */ /* 0x001fc80000000008 */
[----:B------:R-:W-:-:S04]  /*0950*/  FADD.FTZ R9, -R9, -RZ ;  /* 0x800000ff09097221 */ /* 0x000fc80000010100 */
[CCC-:B------:R-:W-:Y:S01]  /*0960*/  FFMA.RM R10, R8.reuse, R9.reuse, R8.reuse ;  /* 0x00000009080a7223 */ /* 0x1c0fe20000004008 */
[----:B------:R-:W-:-:S04]  /*0970*/  FFMA.RP R9, R8, R9, R8 ;  /* 0x0000000908097223 */ /* 0x000fc80000008008 */
[C---:B------:R-:W-:Y:S02]  /*0980*/  LOP3.LUT R8, R10.reuse, 0x7fffff, RZ, 0xc0, !PT ;  /* 0x007fffff0a087812 */ /* 0x040fe400078ec0ff */
[----:B------:R-:W-:Y:S02]  /*0990*/  FSETP.NEU.FTZ.AND P0, PT, R10, R9, PT ;  /* 0x000000090a00720b */ /* 0x000fe40003f1d000 */
[----:B------:R-:W-:Y:S02]  /*09a0*/  LOP3.LUT R9, R8, 0x800000, RZ, 0xfc, !PT ;  /* 0x0080000008097812 */ /* 0x000fe400078efcff */
[----:B------:R-:W-:Y:S02]  /*09b0*/  SEL R8, RZ, 0xffffffff, !P0 ;  /* 0xffffffffff087807 */ /* 0x000fe40004000000 */
[----:B------:R-:W-:Y:S02]  /*09c0*/  LOP3.LUT R7, R12, R9, RZ, 0xc0, !PT ;  /* 0x000000090c077212 */ /* 0x000fe400078ec0ff */
[----:B------:R-:W-:-:S02]  /*09d0*/  IADD3 R8, PT, PT, -R8, RZ, RZ ;  /* 0x000000ff08087210 */ /* 0x000fc40007ffe1ff */
[-C--:B------:R-:W-:Y:S02]  /*09e0*/  SHF.R.U32.HI R7, RZ, R6.reuse, R7 ;  /* 0x00000006ff077219 */ /* 0x080fe40000011607 */
[----:B------:R-:W-:Y:S02]  /*09f0*/  LOP3.LUT P1, RZ, R8, R6, R9, 0xf8, !PT ;  /* 0x0000000608ff7212 */ /* 0x000fe4000782f809 */
[C---:B------:R-:W-:Y:S02]  /*0a00*/  LOP3.LUT P0, RZ, R7.reuse, 0x1, RZ, 0xc0, !PT ;  /* 0x0000000107ff7812 */ /* 0x040fe4000780c0ff */
[----:B------:R-:W-:-:S04]  /*0a10*/  LOP3.LUT P2, RZ, R7, 0x2, RZ, 0xc0, !PT ;  /* 0x0000000207ff7812 */ /* 0x000fc8000784c0ff */
[----:B------:R-:W-:Y:S02]  /*0a20*/  PLOP3.LUT P0, PT, P0, P1, P2, 0xe0, 0x0 ;  /* 0x000000000000781c */ /* 0x000fe40000703c20 */
[----:B------:R-:W-:Y:S02]  /*0a30*/  LOP3.LUT P1, RZ, R0, 0x7fffff, RZ, 0xc0, !PT ;  /* 0x007fffff00ff7812 */ /* 0x000fe4000782c0ff */
[----:B------:R-:W-:-:S05]  /*0a40*/  SEL R6, RZ, 0x1, !P0 ;  /* 0x00000001ff067807 */ /* 0x000fca0004000000 */
[----:B------:R-:W-:-:S05]  /*0a50*/  IMAD.MOV R6, RZ, RZ, -R6 ;  /* 0x000000ffff067224 */ /* 0x000fca00078e0a06 */
[----:B------:R-:W-:Y:S02]  /*0a60*/  ISETP.GE.AND P0, PT, R6, RZ, PT ;  /* 0x000000ff0600720c */ /* 0x000fe40003f06270 */
[----:B------:R-:W-:-:S04]  /*0a70*/  IADD3 R6, PT, PT, R5, -0xfc, RZ ;  /* 0xffffff0405067810 */ /* 0x000fc80007ffe0ff */
[----:B------:R-:W-:-:S07]  /*0a80*/  SHF.R.U32.HI R5, RZ, R6, R9 ;  /* 0x00000006ff057219 */ /* 0x000fce0000011609 */
[----:B------:R-:W-:-:S04]  /*0a90*/  @!P0 IADD3 R5, PT, PT, R5, 0x1, RZ ;  /* 0x0000000105058810 */ /* 0x000fc80007ffe0ff */
[----:B------:R-:W-:-:S04]  /*0aa0*/  @!P1 SHF.L.U32 R5, R5, 0x1, RZ ;  /* 0x0000000105059819 */ /* 0x000fc800000006ff */
[----:B------:R-:W-:Y:S01]  /*0ab0*/  LOP3.LUT R5, R5, 0x80000000, R0, 0xf8, !PT ;  /* 0x8000000005057812 */ /* 0x000fe200078ef800 */
[----:B------:R-:W-:Y:S06]  /*0ac0*/  BRA `(.L_x_12) ;  /* 0x0000000000047947 */ /* 0x000fec0003800000 */
.L_x_13:
[----:B------:R0:W1:Y:S02]  /*0ad0*/  MUFU.RCP R5, R0 ;  /* 0x0000000000057308 */ /* 0x0000640000001000 */
.L_x_12:
[----:B0123--:R-:W-:Y:S01]  /*0ae0*/  MOV R0, R5 ;  /* 0x0000000500007202 */ /* 0x00ffe20000000f00 */
[----:B------:R-:W-:-:S04]  /*0af0*/  HFMA2 R5, -RZ, RZ, 0, 0 ;  /* 0x00000000ff057431 */ /* 0x000fc800000001ff */
[----:B------:R-:W-:Y:S05]  /*0b00*/  RET.REL.NODEC R4 `(_Z27ComplexPointwiseMulAndScaleP6float2S0_i) ;  /* 0xfffffff4043c7950 */ /* 0x000fea0003c3ffff */
.L_x_14:
        /* <DEDUP_REMOVED lines=15> */
.L_x_15:


//--------------------- .nv.global.init           --------------------------
	.section	.nv.global.init,"aw",@progbits
	.align	4
.nv.global.init:
	.type		mrg32k3aM1SubSeq,@object
	.size		mrg32k3aM1SubSeq,(mrg32k3aM2SubSeq - mrg32k3aM1SubSeq)
mrg32k3aM1SubSeq:
        /*0000*/ 	.byte	0x0b, 0xcc, 0xee, 0x04, 0x73, 0x29, 0x8b, 0x6f, 0xf6, 0x53, 0x03, 0xf6, 0x23, 0xf6, 0xea, 0xda
        /* <DEDUP_REMOVED lines=125> */
	.type		mrg32k3aM2SubSeq,@object
	.size		mrg32k3aM2SubSeq,(mrg32k3aM1 - mrg32k3aM2SubSeq)
mrg32k3aM2SubSeq:
        /* <DEDUP_REMOVED lines=126> */
	.type		mrg32k3aM1,@object
	.size		mrg32k3aM1,(mrg32k3aM1Seq - mrg32k3aM1)
mrg32k3aM1:
        /* <DEDUP_REMOVED lines=144> */
	.type		mrg32k3aM1Seq,@object
	.size		mrg32k3aM1Seq,(mrg32k3aM2 - mrg32k3aM1Seq)
mrg32k3aM1Seq:
        /* <DEDUP_REMOVED lines=144> */
	.type		mrg32k3aM2,@object
	.size		mrg32k3aM2,(mrg32k3aM2Seq - mrg32k3aM2)
mrg32k3aM2:
        /* <DEDUP_REMOVED lines=144> */
	.type		mrg32k3aM2Seq,@object
	.size		mrg32k3aM2Seq,(precalc_xorwow_matrix - mrg32k3aM2Seq)
mrg32k3aM2Seq:
        /* <DEDUP_REMOVED lines=144> */
	.type		precalc_xorwow_matrix,@object
	.size		precalc_xorwow_matrix,(precalc_xorwow_offset_matrix - precalc_xorwow_matrix)
precalc_xorwow_matrix:
        /* <DEDUP_REMOVED lines=6400> */
	.type		precalc_xorwow_offset_matrix,@object
	.size		precalc_xorwow_offset_matrix,(.L_1 - precalc_xorwow_offset_matrix)
precalc_xorwow_offset_matrix:
        /* <DEDUP_REMOVED lines=6400> */
.L_1:


//--------------------- .nv.shared.reserved.0     --------------------------
	.section	.nv.shared.reserved.0,"aw",@nobits
	.weak		__nv_reservedSMEM_offset_0_alias
	.size		__nv_reservedSMEM_offset_0_alias, 0, 64
	.other		__nv_reservedSMEM_offset_0_alias,@"STO_CUDA_RESERVED_SHARED STV_DEFAULT"
__nv_reservedSMEM_offset_0_alias:
	.zero		0
	.zero		64


//--------------------- .nv.constant0._Z12ConvertToIntPfi --------------------------
	.section	.nv.constant0._Z12ConvertToIntPfi,"a",@progbits
	.sectionflags	@""
	.align	4
.nv.constant0._Z12ConvertToIntPfi:
	.zero		908


//--------------------- .nv.constant0._Z27ComplexPointwiseMulAndScaleP6float2S0_i --------------------------
	.section	.nv.constant0._Z27ComplexPointwiseMulAndScaleP6float2S0_i,"a",@progbits
	.sectionflags	@""
	.align	4
.nv.constant0._Z27ComplexPointwiseMulAndScaleP6float2S0_i:
	.zero		916


//--------------------- SYMBOLS --------------------------

	.type		.nv.reservedSmem.offset0,@object
	.size		.nv.reservedSmem.offset0,0x4
